	.headerflags	@"EF_CUDA_TEXMODE_UNIFIED EF_CUDA_64BIT_ADDRESS EF_CUDA_ACCELERATORS EF_CUDA_SM90 EF_CUDA_VIRTUAL_SM(EF_CUDA_SM90)"
	.elftype	@"ET_EXEC"


//--------------------- .nv.info                  --------------------------
	.section	.nv.info,"",@"SHT_CUDA_INFO"
	.align	4


	//----- nvinfo : EIATTR_REGCOUNT
	.align		4
        /*0000*/ 	.byte	0x04, 0x2f
        /*0002*/ 	.short	(.L_1 - .L_0)
	.align		4
.L_0:
        /*0004*/ 	.word	index@(triton_poi_fused_cat_13)
        /*0008*/ 	.word	0x00000013


	//----- nvinfo : EIATTR_MIN_STACK_SIZE
	.align		4
.L_1:
        /*000c*/ 	.byte	0x04, 0x12
        /*000e*/ 	.short	(.L_3 - .L_2)
	.align		4
.L_2:
        /*0010*/ 	.word	index@(triton_poi_fused_cat_13)
        /*0014*/ 	.word	0x00000000


	//----- nvinfo : EIATTR_FRAME_SIZE
	.align		4
.L_3:
        /*0018*/ 	.byte	0x04, 0x11
        /*001a*/ 	.short	(.L_5 - .L_4)
	.align		4
.L_4:
        /*001c*/ 	.word	index@(triton_poi_fused_cat_13)
        /*0020*/ 	.word	0x00000000


	//----- nvinfo : EIATTR_MIN_STACK_SIZE
	.align		4
.L_5:
        /*0024*/ 	.byte	0x04, 0x12
        /*0026*/ 	.short	(.L_7 - .L_6)
	.align		4
.L_6:
        /*0028*/ 	.word	index@(triton_poi_fused_cat_13)
        /*002c*/ 	.word	0x00000000
.L_7:


//--------------------- .nv.info.triton_poi_fused_cat_13 --------------------------
	.section	.nv.info.triton_poi_fused_cat_13,"",@"SHT_CUDA_INFO"
	.sectionflags	@""
	.align	4


	//----- nvinfo : EIATTR_CUDA_API_VERSION
	.align		4
        /*0000*/ 	.byte	0x04, 0x37
        /*0002*/ 	.short	(.L_9 - .L_8)
.L_8:
        /*0004*/ 	.word	0x0000007c


	//----- nvinfo : EIATTR_KPARAM_INFO
	.align		4
.L_9:
        /*0008*/ 	.byte	0x04, 0x17
        /*000a*/ 	.short	(.L_11 - .L_10)
.L_10:
        /*000c*/ 	.word	0x00000000
        /*0010*/ 	.short	0x0004
        /*0012*/ 	.short	0x0020
        /*0014*/ 	.byte	0x00, 0xf0, 0x11, 0x00


	//----- nvinfo : EIATTR_KPARAM_INFO
	.align		4
.L_11:
        /*0018*/ 	.byte	0x04, 0x17
        /*001a*/ 	.short	(.L_13 - .L_12)
.L_12:
        /*001c*/ 	.word	0x00000000
        /*0020*/ 	.short	0x0003
        /*0022*/ 	.short	0x0018
        /*0024*/ 	.byte	0x00, 0xf4, 0x21, 0x00


	//----- nvinfo : EIATTR_KPARAM_INFO
	.align		4
.L_13:
        /*0028*/ 	.byte	0x04, 0x17
        /*002a*/ 	.short	(.L_15 - .L_14)
.L_14:
        /*002c*/ 	.word	0x00000000
        /*0030*/ 	.short	0x0002
        /*0032*/ 	.short	0x0010
        /*0034*/ 	.byte	0x00, 0xf4, 0x21, 0x00


	//----- nvinfo : EIATTR_KPARAM_INFO
	.align		4
.L_15:
        /*0038*/ 	.byte	0x04, 0x17
        /*003a*/ 	.short	(.L_17 - .L_16)
.L_16:
        /*003c*/ 	.word	0x00000000
        /*0040*/ 	.short	0x0001
        /*0042*/ 	.short	0x0008
        /*0044*/ 	.byte	0x00, 0xf4, 0x21, 0x00


	//----- nvinfo : EIATTR_KPARAM_INFO
	.align		4
.L_17:
        /*0048*/ 	.byte	0x04, 0x17
        /*004a*/ 	.short	(.L_19 - .L_18)
.L_18:
        /*004c*/ 	.word	0x00000000
        /*0050*/ 	.short	0x0000
        /*0052*/ 	.short	0x0000
        /*0054*/ 	.byte	0x00, 0xf4, 0x21, 0x00


	//----- nvinfo : EIATTR_SPARSE_MMA_MASK
	.align		4
.L_19:
        /*0058*/ 	.byte	0x03, 0x50
        /*005a*/ 	.short	0x0000


	//----- nvinfo : EIATTR_MAXREG_COUNT
	.align		4
        /*005c*/ 	.byte	0x03, 0x1b
        /*005e*/ 	.short	0x00ff


	//----- nvinfo : EIATTR_EXIT_INSTR_OFFSETS
	.align		4
        /*0060*/ 	.byte	0x04, 0x1c
        /*0062*/ 	.short	(.L_21 - .L_20)


	//   ....[0]....
.L_20:
        /*0064*/ 	.word	0x00000350


	//----- nvinfo : EIATTR_REQNTID
	.align		4
.L_21:
        /*0068*/ 	.byte	0x04, 0x10
        /*006a*/ 	.short	(.L_23 - .L_22)
.L_22:
        /*006c*/ 	.word	0x00000100
        /*0070*/ 	.word	0x00000001
        /*0074*/ 	.word	0x00000001


	//----- nvinfo : EIATTR_CBANK_PARAM_SIZE
	.align		4
.L_23:
        /*0078*/ 	.byte	0x03, 0x19
        /*007a*/ 	.short	0x0024


	//----- nvinfo : EIATTR_PARAM_CBANK
	.align		4
        /*007c*/ 	.byte	0x04, 0x0a
        /*007e*/ 	.short	(.L_25 - .L_24)
	.align		4
.L_24:
        /*0080*/ 	.word	index@(.nv.constant0.triton_poi_fused_cat_13)
        /*0084*/ 	.short	0x0210
        /*0086*/ 	.short	0x0024


	//----- nvinfo : EIATTR_SW_WAR
	.align		4
.L_25:
        /*0088*/ 	.byte	0x04, 0x36
        /*008a*/ 	.short	(.L_27 - .L_26)
.L_26:
        /*008c*/ 	.word	0x00000008
.L_27:


//--------------------- .nv.callgraph             --------------------------
	.section	.nv.callgraph,"",@"SHT_CUDA_CALLGRAPH"
	.align	4
	.sectionentsize	8
	.align		4
        /*0000*/ 	.word	0x00000000
	.align		4
        /*0004*/ 	.word	0xffffffff
	.align		4
        /*0008*/ 	.word	0x00000000
	.align		4
        /*000c*/ 	.word	0xfffffffe
	.align		4
        /*0010*/ 	.word	0x00000000
	.align		4
        /*0014*/ 	.word	0xfffffffd
	.align		4
        /*0018*/ 	.word	0x00000000
	.align		4
        /*001c*/ 	.word	0xfffffffc


//--------------------- .text.triton_poi_fused_cat_13 --------------------------
	.section	.text.triton_poi_fused_cat_13,"ax",@progbits
	.align	128
        .global         triton_poi_fused_cat_13
        .type           triton_poi_fused_cat_13,@function
        .size           triton_poi_fused_cat_13,(.L_x_1 - triton_poi_fused_cat_13)
        .other          triton_poi_fused_cat_13,@"STO_CUDA_ENTRY STV_DEFAULT"
triton_poi_fused_cat_13:
.text.triton_poi_fused_cat_13:
[----:B------:R-:W-:Y:S01]  /*0000*/  LDC R1, c[0x0][0x28] ;  /* 0x00000a00ff017b82 */ /* 0x000fe20000000800 */
[----:B------:R-:W1:Y:S07]  /*0010*/  S2R R0, SR_TID.X ;  /* 0x0000000000007919 */ /* 0x000e6e0000002100 */
[----:B------:R-:W2:Y:S01]  /*0020*/  LDC.64 R4, c[0x0][0x218] ;  /* 0x00008600ff047b82 */ /* 0x000ea20000000a00 */
[----:B------:R-:W-:Y:S01]  /*0030*/  ULDC.64 UR6, c[0x0][0x220] ;  /* 0x0000880000067ab9 */ /* 0x000fe20000000a00 */
[----:B------:R-:W-:Y:S01]  /*0040*/  ULDC.64 UR4, c[0x0][0x208] ;  /* 0x0000820000047ab9 */ /* 0x000fe20000000a00 */
[----:B------:R-:W3:Y:S01]  /*0050*/  S2R R3, SR_CTAID.X ;  /* 0x0000000000037919 */ /* 0x000ee20000002500 */
[----:B-1----:R-:W-:-:S05]  /*0060*/  IMAD.SHL.U32 R0, R0, 0x2, RZ ;  /* 0x0000000200007824 */ /* 0x002fca00078e00ff */
[----:B------:R-:W-:-:S05]  /*0070*/  LOP3.LUT R0, R0, 0x1fe, RZ, 0xc0, !PT ;  /* 0x000001fe00007812 */ /* 0x000fca00078ec0ff */
[----:B---3--:R-:W-:Y:S02]  /*0080*/  IMAD R0, R3, 0x200, R0 ;  /* 0x0000020003007824 */ /* 0x008fe400078e0200 */
[----:B------:R-:W1:Y:S03]  /*0090*/  LDC.64 R2, c[0x0][0x210] ;  /* 0x00008400ff027b82 */ /* 0x000e660000000a00 */
[----:B------:R-:W-:-:S04]  /*00a0*/  SHF.R.S32.HI R7, RZ, 0x1f, R0 ;  /* 0x0000001fff077819 */ /* 0x000fc80000011400 */
[CC--:B------:R-:W-:Y:S02]  /*00b0*/  LEA.HI R6, R7.reuse, R0.reuse, RZ, 0x8 ;  /* 0x0000000007067211 */ /* 0x0c0fe400078f40ff */
[----:B------:R-:W-:Y:S02]  /*00c0*/  LEA.HI R10, R7, R0, RZ, 0xf ;  /* 0x00000000070a7211 */ /* 0x000fe400078f78ff */
[----:B------:R-:W-:Y:S02]  /*00d0*/  SHF.R.S32.HI R8, RZ, 0x8, R6 ;  /* 0x00000008ff087819 */ /* 0x000fe40000011406 */
[----:B------:R-:W-:Y:S02]  /*00e0*/  LOP3.LUT R7, R6, 0xffffff00, RZ, 0xc0, !PT ;  /* 0xffffff0006077812 */ /* 0x000fe400078ec0ff */
[----:B------:R-:W-:Y:S02]  /*00f0*/  LEA.HI R9, R8, R8, RZ, 0x7 ;  /* 0x0000000808097211 */ /* 0x000fe400078f38ff */
[----:B------:R-:W-:Y:S01]  /*0100*/  SHF.R.S32.HI R11, RZ, 0xf, R10 ;  /* 0x0000000fff0b7819 */ /* 0x000fe2000001140a */
[----:B------:R-:W-:Y:S01]  /*0110*/  IMAD.IADD R7, R0, 0x1, -R7 ;  /* 0x0000000100077824 */ /* 0x000fe200078e0a07 */
[----:B------:R-:W-:-:S03]  /*0120*/  LOP3.LUT R9, R9, 0xffffff80, RZ, 0xc0, !PT ;  /* 0xffffff8009097812 */ /* 0x000fc600078ec0ff */
[----:B------:R-:W-:Y:S01]  /*0130*/  IMAD.SHL.U32 R6, R11, 0x4000, RZ ;  /* 0x000040000b067824 */ /* 0x000fe200078e00ff */
[----:B------:R-:W-:Y:S01]  /*0140*/  LOP3.LUT R11, R10, 0xffff8000, RZ, 0xc0, !PT ;  /* 0xffff80000a0b7812 */ /* 0x000fe200078ec0ff */
[----:B------:R-:W-:Y:S01]  /*0150*/  IMAD.IADD R9, R8, 0x1, -R9 ;  /* 0x0000000108097824 */ /* 0x000fe200078e0a09 */
[----:B------:R-:W-:Y:S02]  /*0160*/  SHF.R.S32.HI R10, RZ, 0x1f, R7 ;  /* 0x0000001fff0a7819 */ /* 0x000fe40000011407 */
[----:B------:R-:W-:Y:S01]  /*0170*/  SHF.R.S32.HI R13, RZ, 0x1f, R6 ;  /* 0x0000001fff0d7819 */ /* 0x000fe20000011406 */
[C---:B------:R-:W-:Y:S01]  /*0180*/  IMAD.SHL.U32 R8, R9.reuse, 0x100, RZ ;  /* 0x0000010009087824 */ /* 0x040fe200078e00ff */
[C---:B------:R-:W-:Y:S01]  /*0190*/  ISETP.GE.AND P0, PT, R9.reuse, 0x40, PT ;  /* 0x000000400900780c */ /* 0x040fe20003f06270 */
[----:B--2---:R-:W-:Y:S01]  /*01a0*/  IMAD.WIDE R4, R9, 0x4, R4 ;  /* 0x0000000409047825 */ /* 0x004fe200078e0204 */
[----:B------:R-:W-:Y:S02]  /*01b0*/  IADD3 R11, R6, R0, -R11 ;  /* 0x00000000060b7210 */ /* 0x000fe40007ffe80b */
[----:B------:R-:W-:-:S02]  /*01c0*/  IADD3 R7, P1, P2, R8, R7, R6 ;  /* 0x0000000708077210 */ /* 0x000fc40007a3e006 */
[----:B------:R-:W-:Y:S01]  /*01d0*/  SHF.R.S32.HI R8, RZ, 0x1f, R8 ;  /* 0x0000001fff087819 */ /* 0x000fe20000011408 */
[----:B-1----:R-:W-:-:S03]  /*01e0*/  IMAD.WIDE R2, R11, 0x4, R2 ;  /* 0x000000040b027825 */ /* 0x002fc600078e0202 */
[----:B------:R-:W-:Y:S02]  /*01f0*/  IADD3.X R8, R8, R10, R13, P1, P2 ;  /* 0x0000000a08087210 */ /* 0x000fe40000fe440d */
[----:B------:R-:W-:Y:S02]  /*0200*/  CS2R R10, SRZ ;  /* 0x00000000000a7805 */ /* 0x000fe4000001ff00 */
[----:B------:R-:W-:Y:S02]  /*0210*/  ISETP.GT.AND P1, PT, R9, 0x3f, PT ;  /* 0x0000003f0900780c */ /* 0x000fe40003f24270 */
[----:B------:R-:W-:Y:S02]  /*0220*/  CS2R R12, SRZ ;  /* 0x00000000000c7805 */ /* 0x000fe4000001ff00 */
[C---:B------:R-:W-:Y:S02]  /*0230*/  LEA R6, P2, R7.reuse, UR6, 0x2 ;  /* 0x0000000607067c11 */ /* 0x040fe4000f8410ff */
[----:B------:R-:W-:Y:S01]  /*0240*/  CS2R R14, SRZ ;  /* 0x00000000000e7805 */ /* 0x000fe2000001ff00 */
[----:B------:R-:W2:Y:S01]  /*0250*/  @!P0 LDG.E.64 R10, desc[UR4][R2.64] ;  /* 0x00000004020a8981 */ /* 0x000ea2000c1e1b00 */
[----:B------:R-:W-:-:S02]  /*0260*/  LEA.HI.X R7, R7, UR7, R8, 0x2, P2 ;  /* 0x0000000707077c11 */ /* 0x000fc400090f1408 */
[----:B------:R-:W1:Y:S01]  /*0270*/  LDC.64 R8, c[0x0][0x228] ;  /* 0x00008a00ff087b82 */ /* 0x000e620000000a00 */
[----:B------:R-:W3:Y:S04]  /*0280*/  @!P0 LDG.E.EL R12, desc[UR4][R4.64] ;  /* 0x00000004040c8981 */ /* 0x000ee8000c2e1900 */
[----:B------:R-:W4:Y:S04]  /*0290*/  @!P0 LDG.E.EL R13, desc[UR4][R4.64] ;  /* 0x00000004040d8981 */ /* 0x000f28000c2e1900 */
[----:B------:R-:W5:Y:S01]  /*02a0*/  @P1 LDG.E.64 R14, desc[UR4][R6.64+-0x10000] ;  /* 0xff000004060e1981 */ /* 0x000f62000c1e1b00 */
[----:B--2---:R-:W-:-:S02]  /*02b0*/  SEL R10, R10, RZ, !P0 ;  /* 0x000000ff0a0a7207 */ /* 0x004fc40004000000 */
[----:B------:R-:W-:Y:S02]  /*02c0*/  SEL R16, R11, RZ, !P0 ;  /* 0x000000ff0b107207 */ /* 0x000fe40004000000 */
[----:B---3--:R-:W-:Y:S02]  /*02d0*/  SEL R3, R12, RZ, !P0 ;  /* 0x000000ff0c037207 */ /* 0x008fe40004000000 */
[----:B----4-:R-:W-:-:S03]  /*02e0*/  SEL R13, R13, RZ, !P0 ;  /* 0x000000ff0d0d7207 */ /* 0x010fc60004000000 */
[----:B------:R-:W-:Y:S01]  /*02f0*/  FADD R12, R10, R3 ;  /* 0x000000030a0c7221 */ /* 0x000fe20000000000 */
[----:B-1----:R-:W-:Y:S01]  /*0300*/  IMAD.WIDE R2, R0, 0x4, R8 ;  /* 0x0000000400027825 */ /* 0x002fe200078e0208 */
[----:B-----5:R-:W-:-:S03]  /*0310*/  @P0 SEL R12, R14, RZ, P1 ;  /* 0x000000ff0e0c0207 */ /* 0x020fc60000800000 */
[----:B------:R-:W-:Y:S01]  /*0320*/  FADD R13, R16, R13 ;  /* 0x0000000d100d7221 */ /* 0x000fe20000000000 */
[----:B------:R-:W-:-:S05]  /*0330*/  @P0 SEL R13, R15, RZ, P1 ;  /* 0x000000ff0f0d0207 */ /* 0x000fca0000800000 */
[----:B------:R-:W-:Y:S01]  /*0340*/  STG.E.64 desc[UR4][R2.64], R12 ;  /* 0x0000000c02007986 */ /* 0x000fe2000c101b04 */
[----:B------:R-:W-:Y:S05]  /*0350*/  EXIT ;  /* 0x000000000000794d */ /* 0x000fea0003800000 */
.L_x_0:
[----:B------:R-:W-:-:S00]  /*0360*/  BRA `(.L_x_0) ;  /* 0xfffffffc00fc7947 */ /* 0x000fc0000383ffff */
[----:B------:R-:W-:-:S00]  /*0370*/  NOP ;  /* 0x0000000000007918 */ /* 0x000fc00000000000 */
        /* <DEDUP_REMOVED lines=8> */
.L_x_1:


//--------------------- .nv.constant0.triton_poi_fused_cat_13 --------------------------
	.section	.nv.constant0.triton_poi_fused_cat_13,"a",@progbits
	.sectionflags	@""
	.align	4
.nv.constant0.triton_poi_fused_cat_13:
	.zero		564
